//
// Generated by NVIDIA NVVM Compiler
//
// Compiler Build ID: CL-36424714
// Cuda compilation tools, release 13.0, V13.0.88
// Based on NVVM 20.0.0
//

.version 9.0
.target sm_100
.address_size 64

	// .globl	_Z27advanced_tensor_core_matmulP6__halfS0_Pfiii

.visible .entry _Z27advanced_tensor_core_matmulP6__halfS0_Pfiii(
	.param .u64 .ptr .align 1 _Z27advanced_tensor_core_matmulP6__halfS0_Pfiii_param_0,
	.param .u64 .ptr .align 1 _Z27advanced_tensor_core_matmulP6__halfS0_Pfiii_param_1,
	.param .u64 .ptr .align 1 _Z27advanced_tensor_core_matmulP6__halfS0_Pfiii_param_2,
	.param .u32 _Z27advanced_tensor_core_matmulP6__halfS0_Pfiii_param_3,
	.param .u32 _Z27advanced_tensor_core_matmulP6__halfS0_Pfiii_param_4,
	.param .u32 _Z27advanced_tensor_core_matmulP6__halfS0_Pfiii_param_5
)
{
	.reg .pred 	%p<17>;
	.reg .b32 	%r<160>;
	.reg .b32 	%f<205>;
	.reg .b64 	%rd<54>;

	ld.param.u64 	%rd6, [_Z27advanced_tensor_core_matmulP6__halfS0_Pfiii_param_0];
	ld.param.u64 	%rd8, [_Z27advanced_tensor_core_matmulP6__halfS0_Pfiii_param_1];
	ld.param.u32 	%r37, [_Z27advanced_tensor_core_matmulP6__halfS0_Pfiii_param_3];
	ld.param.u32 	%r40, [_Z27advanced_tensor_core_matmulP6__halfS0_Pfiii_param_4];
	ld.param.u32 	%r39, [_Z27advanced_tensor_core_matmulP6__halfS0_Pfiii_param_5];
	cvta.to.global.u64 	%rd1, %rd8;
	cvta.to.global.u64 	%rd2, %rd6;
	mov.u32 	%r41, %ctaid.y;
	mov.u32 	%r42, %ctaid.x;
	mov.u32 	%r43, %tid.x;
	shl.b32 	%r44, %r41, 5;
	shr.u32 	%r45, %r43, 2;
	and.b32  	%r46, %r45, 240;
	add.s32 	%r1, %r46, %r44;
	setp.ge.s32 	%p1, %r1, %r37;
	shl.b32 	%r47, %r42, 5;
	shr.u32 	%r48, %r43, 1;
	and.b32  	%r49, %r48, 16;
	or.b32  	%r50, %r49, %r47;
	setp.ge.s32 	%p2, %r50, %r40;
	or.pred  	%p3, %p1, %p2;
	@%p3 bra 	$L__BB0_21;
	setp.gt.s32 	%p4, %r39, 0;
	mov.f32 	%f133, 0f00000000;
	mov.f32 	%f134, %f133;
	mov.f32 	%f135, %f133;
	mov.f32 	%f136, %f133;
	mov.f32 	%f137, %f133;
	mov.f32 	%f138, %f133;
	mov.f32 	%f139, %f133;
	mov.f32 	%f140, %f133;
	@%p4 bra 	$L__BB0_2;
	bra.uni 	$L__BB0_19;
$L__BB0_2:
	mul.lo.s32 	%r151, %r39, %r1;
	add.s32 	%r52, %r39, -1;
	shr.u32 	%r53, %r52, 4;
	add.s32 	%r4, %r53, 1;
	setp.lt.u32 	%p5, %r39, 49;
	mov.b32 	%r159, 0;
	mov.f32 	%f133, 0f00000000;
	mov.f32 	%f134, %f133;
	mov.f32 	%f135, %f133;
	mov.f32 	%f136, %f133;
	mov.f32 	%f137, %f133;
	mov.f32 	%f138, %f133;
	mov.f32 	%f139, %f133;
	mov.f32 	%f140, %f133;
	@%p5 bra 	$L__BB0_14;
	mul.lo.s32 	%r153, %r40, 48;
	shl.b32 	%r152, %r40, 5;
	mul.wide.u32 	%rd9, %r151, 2;
	add.s64 	%rd10, %rd9, %rd2;
	add.s64 	%rd53, %rd10, 64;
	shl.b32 	%r149, %r40, 4;
	and.b32  	%r56, %r4, 536870908;
	neg.s32 	%r148, %r56;
	mov.f32 	%f133, 0f00000000;
	mov.b32 	%r154, 32;
	mov.b32 	%r150, 0;
	cvt.u64.u32 	%rd32, %r50;
$L__BB0_4:
	add.s32 	%r57, %r154, -16;
	setp.gt.s32 	%p6, %r57, %r39;
	@%p6 bra 	$L__BB0_6;
	ld.param.u64 	%rd50, [_Z27advanced_tensor_core_matmulP6__halfS0_Pfiii_param_0];
	cvta.to.global.u64 	%rd11, %rd50;
	mul.wide.u32 	%rd12, %r151, 2;
	add.s64 	%rd13, %rd11, %rd12;
	wmma.load.a.sync.aligned.row.m16n16k16.global.f16 	{%r58, %r59, %r60, %r61, %r62, %r63, %r64, %r65}, [%rd13], %r39;
	cvt.s64.s32 	%rd14, %r150;
	add.s64 	%rd16, %rd14, %rd32;
	shl.b64 	%rd17, %rd16, 1;
	add.s64 	%rd18, %rd1, %rd17;
	wmma.load.b.sync.aligned.col.m16n16k16.global.f16 	{%r66, %r67, %r68, %r69, %r70, %r71, %r72, %r73}, [%rd18], %r40;
	wmma.mma.sync.aligned.row.col.m16n16k16.f32.f32 {%f140, %f139, %f138, %f137, %f136, %f135, %f134, %f133}, {%r58, %r59, %r60, %r61, %r62, %r63, %r64, %r65}, {%r66, %r67, %r68, %r69, %r70, %r71, %r72, %r73}, {%f140, %f139, %f138, %f137, %f136, %f135, %f134, %f133};
$L__BB0_6:
	setp.gt.s32 	%p7, %r154, %r39;
	@%p7 bra 	$L__BB0_8;
	add.s64 	%rd19, %rd53, -32;
	wmma.load.a.sync.aligned.row.m16n16k16.global.f16 	{%r74, %r75, %r76, %r77, %r78, %r79, %r80, %r81}, [%rd19], %r39;
	cvt.s64.s32 	%rd20, %r149;
	add.s64 	%rd22, %rd20, %rd32;
	shl.b64 	%rd23, %rd22, 1;
	add.s64 	%rd24, %rd1, %rd23;
	wmma.load.b.sync.aligned.col.m16n16k16.global.f16 	{%r82, %r83, %r84, %r85, %r86, %r87, %r88, %r89}, [%rd24], %r40;
	wmma.mma.sync.aligned.row.col.m16n16k16.f32.f32 {%f140, %f139, %f138, %f137, %f136, %f135, %f134, %f133}, {%r74, %r75, %r76, %r77, %r78, %r79, %r80, %r81}, {%r82, %r83, %r84, %r85, %r86, %r87, %r88, %r89}, {%f140, %f139, %f138, %f137, %f136, %f135, %f134, %f133};
$L__BB0_8:
	add.s32 	%r90, %r154, 16;
	setp.gt.s32 	%p8, %r90, %r39;
	@%p8 bra 	$L__BB0_10;
	wmma.load.a.sync.aligned.row.m16n16k16.global.f16 	{%r91, %r92, %r93, %r94, %r95, %r96, %r97, %r98}, [%rd53], %r39;
	cvt.s64.s32 	%rd25, %r152;
	add.s64 	%rd27, %rd25, %rd32;
	shl.b64 	%rd28, %rd27, 1;
	add.s64 	%rd29, %rd1, %rd28;
	wmma.load.b.sync.aligned.col.m16n16k16.global.f16 	{%r99, %r100, %r101, %r102, %r103, %r104, %r105, %r106}, [%rd29], %r40;
	wmma.mma.sync.aligned.row.col.m16n16k16.f32.f32 {%f140, %f139, %f138, %f137, %f136, %f135, %f134, %f133}, {%r91, %r92, %r93, %r94, %r95, %r96, %r97, %r98}, {%r99, %r100, %r101, %r102, %r103, %r104, %r105, %r106}, {%f140, %f139, %f138, %f137, %f136, %f135, %f134, %f133};
$L__BB0_10:
	add.s32 	%r107, %r154, 32;
	setp.gt.s32 	%p9, %r107, %r39;
	@%p9 bra 	$L__BB0_12;
	add.s64 	%rd30, %rd53, 32;
	wmma.load.a.sync.aligned.row.m16n16k16.global.f16 	{%r108, %r109, %r110, %r111, %r112, %r113, %r114, %r115}, [%rd30], %r39;
	cvt.s64.s32 	%rd31, %r153;
	add.s64 	%rd33, %rd31, %rd32;
	shl.b64 	%rd34, %rd33, 1;
	add.s64 	%rd35, %rd1, %rd34;
	wmma.load.b.sync.aligned.col.m16n16k16.global.f16 	{%r116, %r117, %r118, %r119, %r120, %r121, %r122, %r123}, [%rd35], %r40;
	wmma.mma.sync.aligned.row.col.m16n16k16.f32.f32 {%f140, %f139, %f138, %f137, %f136, %f135, %f134, %f133}, {%r108, %r109, %r110, %r111, %r112, %r113, %r114, %r115}, {%r116, %r117, %r118, %r119, %r120, %r121, %r122, %r123}, {%f140, %f139, %f138, %f137, %f136, %f135, %f134, %f133};
$L__BB0_12:
	add.s32 	%r154, %r154, 64;
	shl.b32 	%r124, %r40, 6;
	add.s32 	%r153, %r153, %r124;
	add.s32 	%r152, %r152, %r124;
	add.s64 	%rd53, %rd53, 128;
	add.s32 	%r151, %r151, 64;
	add.s32 	%r150, %r150, %r124;
	add.s32 	%r149, %r149, %r124;
	add.s32 	%r148, %r148, 4;
	setp.ne.s32 	%p10, %r148, 0;
	@%p10 bra 	$L__BB0_4;
	add.s32 	%r159, %r154, -32;
$L__BB0_14:
	add.s32 	%r125, %r39, -1;
	shr.u32 	%r126, %r125, 4;
	add.s32 	%r127, %r126, 1;
	and.b32  	%r25, %r127, 3;
	setp.eq.s32 	%p11, %r25, 0;
	@%p11 bra 	$L__BB0_19;
	mul.lo.s32 	%r158, %r159, %r40;
	mad.lo.s32 	%r157, %r39, %r1, %r159;
	neg.s32 	%r156, %r25;
	cvt.u64.u32 	%rd40, %r50;
$L__BB0_16:
	.pragma "nounroll";
	add.s32 	%r159, %r159, 16;
	setp.gt.s32 	%p12, %r159, %r39;
	@%p12 bra 	$L__BB0_18;
	ld.param.u64 	%rd51, [_Z27advanced_tensor_core_matmulP6__halfS0_Pfiii_param_0];
	cvta.to.global.u64 	%rd36, %rd51;
	mul.wide.u32 	%rd37, %r157, 2;
	add.s64 	%rd38, %rd36, %rd37;
	wmma.load.a.sync.aligned.row.m16n16k16.global.f16 	{%r128, %r129, %r130, %r131, %r132, %r133, %r134, %r135}, [%rd38], %r39;
	cvt.s64.s32 	%rd39, %r158;
	add.s64 	%rd41, %rd39, %rd40;
	shl.b64 	%rd42, %rd41, 1;
	add.s64 	%rd43, %rd1, %rd42;
	wmma.load.b.sync.aligned.col.m16n16k16.global.f16 	{%r136, %r137, %r138, %r139, %r140, %r141, %r142, %r143}, [%rd43], %r40;
	wmma.mma.sync.aligned.row.col.m16n16k16.f32.f32 {%f140, %f139, %f138, %f137, %f136, %f135, %f134, %f133}, {%r128, %r129, %r130, %r131, %r132, %r133, %r134, %r135}, {%r136, %r137, %r138, %r139, %r140, %r141, %r142, %r143}, {%f140, %f139, %f138, %f137, %f136, %f135, %f134, %f133};
$L__BB0_18:
	shl.b32 	%r144, %r40, 4;
	add.s32 	%r158, %r158, %r144;
	add.s32 	%r157, %r157, 16;
	add.s32 	%r156, %r156, 1;
	setp.ne.s32 	%p13, %r156, 0;
	@%p13 bra 	$L__BB0_16;
$L__BB0_19:
	add.s32 	%r145, %r1, 16;
	setp.gt.s32 	%p14, %r145, %r37;
	add.s32 	%r146, %r50, 16;
	setp.gt.s32 	%p15, %r146, %r40;
	or.pred  	%p16, %p14, %p15;
	@%p16 bra 	$L__BB0_21;
	ld.param.u64 	%rd52, [_Z27advanced_tensor_core_matmulP6__halfS0_Pfiii_param_2];
	mul.lo.s32 	%r147, %r40, %r1;
	cvt.u64.u32 	%rd44, %r147;
	cvt.u64.u32 	%rd45, %r50;
	add.s64 	%rd46, %rd44, %rd45;
	cvta.to.global.u64 	%rd47, %rd52;
	shl.b64 	%rd48, %rd46, 2;
	add.s64 	%rd49, %rd47, %rd48;
	wmma.store.d.sync.aligned.row.m16n16k16.global.f32 	[%rd49], {%f140, %f139, %f138, %f137, %f136, %f135, %f134, %f133}, %r40;
$L__BB0_21:
	ret;

}
	// .globl	_Z28optimized_tensor_core_matmulP6__halfS0_Pfiii
.visible .entry _Z28optimized_tensor_core_matmulP6__halfS0_Pfiii(
	.param .u64 .ptr .align 1 _Z28optimized_tensor_core_matmulP6__halfS0_Pfiii_param_0,
	.param .u64 .ptr .align 1 _Z28optimized_tensor_core_matmulP6__halfS0_Pfiii_param_1,
	.param .u64 .ptr .align 1 _Z28optimized_tensor_core_matmulP6__halfS0_Pfiii_param_2,
	.param .u32 _Z28optimized_tensor_core_matmulP6__halfS0_Pfiii_param_3,
	.param .u32 _Z28optimized_tensor_core_matmulP6__halfS0_Pfiii_param_4,
	.param .u32 _Z28optimized_tensor_core_matmulP6__halfS0_Pfiii_param_5
)
{
	.reg .pred 	%p<17>;
	.reg .b32 	%r<160>;
	.reg .b32 	%f<205>;
	.reg .b64 	%rd<54>;

	ld.param.u64 	%rd6, [_Z28optimized_tensor_core_matmulP6__halfS0_Pfiii_param_0];
	ld.param.u64 	%rd8, [_Z28optimized_tensor_core_matmulP6__halfS0_Pfiii_param_1];
	ld.param.u32 	%r37, [_Z28optimized_tensor_core_matmulP6__halfS0_Pfiii_param_3];
	ld.param.u32 	%r40, [_Z28optimized_tensor_core_matmulP6__halfS0_Pfiii_param_4];
	ld.param.u32 	%r39, [_Z28optimized_tensor_core_matmulP6__halfS0_Pfiii_param_5];
	cvta.to.global.u64 	%rd1, %rd8;
	cvta.to.global.u64 	%rd2, %rd6;
	mov.u32 	%r41, %ctaid.y;
	mov.u32 	%r42, %ctaid.x;
	mov.u32 	%r43, %tid.x;
	shl.b32 	%r44, %r41, 5;
	shr.u32 	%r45, %r43, 2;
	and.b32  	%r46, %r45, 240;
	add.s32 	%r1, %r46, %r44;
	setp.ge.s32 	%p1, %r1, %r37;
	shl.b32 	%r47, %r42, 5;
	shr.u32 	%r48, %r43, 1;
	and.b32  	%r49, %r48, 16;
	or.b32  	%r50, %r49, %r47;
	setp.ge.s32 	%p2, %r50, %r40;
	or.pred  	%p3, %p1, %p2;
	@%p3 bra 	$L__BB1_21;
	setp.gt.s32 	%p4, %r39, 0;
	mov.f32 	%f133, 0f00000000;
	mov.f32 	%f134, %f133;
	mov.f32 	%f135, %f133;
	mov.f32 	%f136, %f133;
	mov.f32 	%f137, %f133;
	mov.f32 	%f138, %f133;
	mov.f32 	%f139, %f133;
	mov.f32 	%f140, %f133;
	@%p4 bra 	$L__BB1_2;
	bra.uni 	$L__BB1_19;
$L__BB1_2:
	mul.lo.s32 	%r151, %r39, %r1;
	add.s32 	%r52, %r39, -1;
	shr.u32 	%r53, %r52, 4;
	add.s32 	%r4, %r53, 1;
	setp.lt.u32 	%p5, %r39, 49;
	mov.b32 	%r159, 0;
	mov.f32 	%f133, 0f00000000;
	mov.f32 	%f134, %f133;
	mov.f32 	%f135, %f133;
	mov.f32 	%f136, %f133;
	mov.f32 	%f137, %f133;
	mov.f32 	%f138, %f133;
	mov.f32 	%f139, %f133;
	mov.f32 	%f140, %f133;
	@%p5 bra 	$L__BB1_14;
	mul.lo.s32 	%r153, %r40, 48;
	shl.b32 	%r152, %r40, 5;
	mul.wide.u32 	%rd9, %r151, 2;
	add.s64 	%rd10, %rd9, %rd2;
	add.s64 	%rd53, %rd10, 64;
	shl.b32 	%r149, %r40, 4;
	and.b32  	%r56, %r4, 536870908;
	neg.s32 	%r148, %r56;
	mov.f32 	%f133, 0f00000000;
	mov.b32 	%r154, 32;
	mov.b32 	%r150, 0;
	cvt.u64.u32 	%rd32, %r50;
$L__BB1_4:
	add.s32 	%r57, %r154, -16;
	setp.gt.s32 	%p6, %r57, %r39;
	@%p6 bra 	$L__BB1_6;
	ld.param.u64 	%rd50, [_Z28optimized_tensor_core_matmulP6__halfS0_Pfiii_param_0];
	cvta.to.global.u64 	%rd11, %rd50;
	mul.wide.u32 	%rd12, %r151, 2;
	add.s64 	%rd13, %rd11, %rd12;
	wmma.load.a.sync.aligned.row.m16n16k16.global.f16 	{%r58, %r59, %r60, %r61, %r62, %r63, %r64, %r65}, [%rd13], %r39;
	cvt.s64.s32 	%rd14, %r150;
	add.s64 	%rd16, %rd14, %rd32;
	shl.b64 	%rd17, %rd16, 1;
	add.s64 	%rd18, %rd1, %rd17;
	wmma.load.b.sync.aligned.col.m16n16k16.global.f16 	{%r66, %r67, %r68, %r69, %r70, %r71, %r72, %r73}, [%rd18], %r40;
	wmma.mma.sync.aligned.row.col.m16n16k16.f32.f32 {%f140, %f139, %f138, %f137, %f136, %f135, %f134, %f133}, {%r58, %r59, %r60, %r61, %r62, %r63, %r64, %r65}, {%r66, %r67, %r68, %r69, %r70, %r71, %r72, %r73}, {%f140, %f139, %f138, %f137, %f136, %f135, %f134, %f133};
$L__BB1_6:
	setp.gt.s32 	%p7, %r154, %r39;
	@%p7 bra 	$L__BB1_8;
	add.s64 	%rd19, %rd53, -32;
	wmma.load.a.sync.aligned.row.m16n16k16.global.f16 	{%r74, %r75, %r76, %r77, %r78, %r79, %r80, %r81}, [%rd19], %r39;
	cvt.s64.s32 	%rd20, %r149;
	add.s64 	%rd22, %rd20, %rd32;
	shl.b64 	%rd23, %rd22, 1;
	add.s64 	%rd24, %rd1, %rd23;
	wmma.load.b.sync.aligned.col.m16n16k16.global.f16 	{%r82, %r83, %r84, %r85, %r86, %r87, %r88, %r89}, [%rd24], %r40;
	wmma.mma.sync.aligned.row.col.m16n16k16.f32.f32 {%f140, %f139, %f138, %f137, %f136, %f135, %f134, %f133}, {%r74, %r75, %r76, %r77, %r78, %r79, %r80, %r81}, {%r82, %r83, %r84, %r85, %r86, %r87, %r88, %r89}, {%f140, %f139, %f138, %f137, %f136, %f135, %f134, %f133};
$L__BB1_8:
	add.s32 	%r90, %r154, 16;
	setp.gt.s32 	%p8, %r90, %r39;
	@%p8 bra 	$L__BB1_10;
	wmma.load.a.sync.aligned.row.m16n16k16.global.f16 	{%r91, %r92, %r93, %r94, %r95, %r96, %r97, %r98}, [%rd53], %r39;
	cvt.s64.s32 	%rd25, %r152;
	add.s64 	%rd27, %rd25, %rd32;
	shl.b64 	%rd28, %rd27, 1;
	add.s64 	%rd29, %rd1, %rd28;
	wmma.load.b.sync.aligned.col.m16n16k16.global.f16 	{%r99, %r100, %r101, %r102, %r103, %r104, %r105, %r106}, [%rd29], %r40;
	wmma.mma.sync.aligned.row.col.m16n16k16.f32.f32 {%f140, %f139, %f138, %f137, %f136, %f135, %f134, %f133}, {%r91, %r92, %r93, %r94, %r95, %r96, %r97, %r98}, {%r99, %r100, %r101, %r102, %r103, %r104, %r105, %r106}, {%f140, %f139, %f138, %f137, %f136, %f135, %f134, %f133};
$L__BB1_10:
	add.s32 	%r107, %r154, 32;
	setp.gt.s32 	%p9, %r107, %r39;
	@%p9 bra 	$L__BB1_12;
	add.s64 	%rd30, %rd53, 32;
	wmma.load.a.sync.aligned.row.m16n16k16.global.f16 	{%r108, %r109, %r110, %r111, %r112, %r113, %r114, %r115}, [%rd30], %r39;
	cvt.s64.s32 	%rd31, %r153;
	add.s64 	%rd33, %rd31, %rd32;
	shl.b64 	%rd34, %rd33, 1;
	add.s64 	%rd35, %rd1, %rd34;
	wmma.load.b.sync.aligned.col.m16n16k16.global.f16 	{%r116, %r117, %r118, %r119, %r120, %r121, %r122, %r123}, [%rd35], %r40;
	wmma.mma.sync.aligned.row.col.m16n16k16.f32.f32 {%f140, %f139, %f138, %f137, %f136, %f135, %f134, %f133}, {%r108, %r109, %r110, %r111, %r112, %r113, %r114, %r115}, {%r116, %r117, %r118, %r119, %r120, %r121, %r122, %r123}, {%f140, %f139, %f138, %f137, %f136, %f135, %f134, %f133};
$L__BB1_12:
	add.s32 	%r154, %r154, 64;
	shl.b32 	%r124, %r40, 6;
	add.s32 	%r153, %r153, %r124;
	add.s32 	%r152, %r152, %r124;
	add.s64 	%rd53, %rd53, 128;
	add.s32 	%r151, %r151, 64;
	add.s32 	%r150, %r150, %r124;
	add.s32 	%r149, %r149, %r124;
	add.s32 	%r148, %r148, 4;
	setp.ne.s32 	%p10, %r148, 0;
	@%p10 bra 	$L__BB1_4;
	add.s32 	%r159, %r154, -32;
$L__BB1_14:
	add.s32 	%r125, %r39, -1;
	shr.u32 	%r126, %r125, 4;
	add.s32 	%r127, %r126, 1;
	and.b32  	%r25, %r127, 3;
	setp.eq.s32 	%p11, %r25, 0;
	@%p11 bra 	$L__BB1_19;
	mul.lo.s32 	%r158, %r159, %r40;
	mad.lo.s32 	%r157, %r39, %r1, %r159;
	neg.s32 	%r156, %r25;
	cvt.u64.u32 	%rd40, %r50;
$L__BB1_16:
	.pragma "nounroll";
	add.s32 	%r159, %r159, 16;
	setp.gt.s32 	%p12, %r159, %r39;
	@%p12 bra 	$L__BB1_18;
	ld.param.u64 	%rd51, [_Z28optimized_tensor_core_matmulP6__halfS0_Pfiii_param_0];
	cvta.to.global.u64 	%rd36, %rd51;
	mul.wide.u32 	%rd37, %r157, 2;
	add.s64 	%rd38, %rd36, %rd37;
	wmma.load.a.sync.aligned.row.m16n16k16.global.f16 	{%r128, %r129, %r130, %r131, %r132, %r133, %r134, %r135}, [%rd38], %r39;
	cvt.s64.s32 	%rd39, %r158;
	add.s64 	%rd41, %rd39, %rd40;
	shl.b64 	%rd42, %rd41, 1;
	add.s64 	%rd43, %rd1, %rd42;
	wmma.load.b.sync.aligned.col.m16n16k16.global.f16 	{%r136, %r137, %r138, %r139, %r140, %r141, %r142, %r143}, [%rd43], %r40;
	wmma.mma.sync.aligned.row.col.m16n16k16.f32.f32 {%f140, %f139, %f138, %f137, %f136, %f135, %f134, %f133}, {%r128, %r129, %r130, %r131, %r132, %r133, %r134, %r135}, {%r136, %r137, %r138, %r139, %r140, %r141, %r142, %r143}, {%f140, %f139, %f138, %f137, %f136, %f135, %f134, %f133};
$L__BB1_18:
	shl.b32 	%r144, %r40, 4;
	add.s32 	%r158, %r158, %r144;
	add.s32 	%r157, %r157, 16;
	add.s32 	%r156, %r156, 1;
	setp.ne.s32 	%p13, %r156, 0;
	@%p13 bra 	$L__BB1_16;
$L__BB1_19:
	add.s32 	%r145, %r1, 16;
	setp.gt.s32 	%p14, %r145, %r37;
	add.s32 	%r146, %r50, 16;
	setp.gt.s32 	%p15, %r146, %r40;
	or.pred  	%p16, %p14, %p15;
	@%p16 bra 	$L__BB1_21;
	ld.param.u64 	%rd52, [_Z28optimized_tensor_core_matmulP6__halfS0_Pfiii_param_2];
	mul.lo.s32 	%r147, %r40, %r1;
	cvt.u64.u32 	%rd44, %r147;
	cvt.u64.u32 	%rd45, %r50;
	add.s64 	%rd46, %rd44, %rd45;
	cvta.to.global.u64 	%rd47, %rd52;
	shl.b64 	%rd48, %rd46, 2;
	add.s64 	%rd49, %rd47, %rd48;
	wmma.store.d.sync.aligned.row.m16n16k16.global.f32 	[%rd49], {%f140, %f139, %f138, %f137, %f136, %f135, %f134, %f133}, %r40;
$L__BB1_21:
	ret;

}


// ===== COMPILED SASS (sm_100) =====

	.target	sm_100

	.elftype	@"ET_EXEC"


//--------------------- .note.nv.tkinfo           --------------------------
	.section	.note.nv.tkinfo,"",@"SHT_NOTE"
	.sectionflags	@"SHF_NOTE_NV_TKINFO"
	.tkinfo
        /*0018*/ 	.word	0x00000002
        /*0030*/ 	.string	""
        /*0030*/ 	.string	"ptxas"
        /*0030*/ 	.string	"Cuda compilation tools, release 13.0, V13.0.88"
        /*0030*/ 	.string	"Build cuda_13.0.r13.0/compiler.36424714_0"
        /*0030*/ 	.string	"-arch sm_100 -m 64 "



//--------------------- .note.nv.cuinfo           --------------------------
	.section	.note.nv.cuinfo,"",@"SHT_NOTE"
	.sectionflags	@"SHF_NOTE_NV_CUINFO"
        /*0018*/ 	.short	0x0002
        /*001a*/ 	.short	0x0064
        /*001c*/ 	.short	0x0082
	.zero		2


//--------------------- .nv.info                  --------------------------
	.section	.nv.info,"",@"SHT_CUDA_INFO"
	.align	4


	//----- nvinfo : EIATTR_REGCOUNT
	.align		4
        /*0000*/ 	.byte	0x04, 0x2f
        /*0002*/ 	.short	(.L_1 - .L_0)
	.align		4
.L_0:
        /*0004*/ 	.word	index@(_Z27advanced_tensor_core_matmulP6__halfS0_Pfiii)
        /*0008*/ 	.word	0x00000020


	//----- nvinfo : EIATTR_FRAME_SIZE
	.align		4
.L_1:
        /*000c*/ 	.byte	0x04, 0x11
        /*000e*/ 	.short	(.L_3 - .L_2)
	.align		4
.L_2:
        /*0010*/ 	.word	index@(_Z27advanced_tensor_core_matmulP6__halfS0_Pfiii)
        /*0014*/ 	.word	0x00000000


	//----- nvinfo : EIATTR_REGCOUNT
	.align		4
.L_3:
        /*0018*/ 	.byte	0x04, 0x2f
        /*001a*/ 	.short	(.L_5 - .L_4)
	.align		4
.L_4:
        /*001c*/ 	.word	index@(_Z28optimized_tensor_core_matmulP6__halfS0_Pfiii)
        /*0020*/ 	.word	0x00000020


	//----- nvinfo : EIATTR_FRAME_SIZE
	.align		4
.L_5:
        /*0024*/ 	.byte	0x04, 0x11
        /*0026*/ 	.short	(.L_7 - .L_6)
	.align		4
.L_6:
        /*0028*/ 	.word	index@(_Z28optimized_tensor_core_matmulP6__halfS0_Pfiii)
        /*002c*/ 	.word	0x00000000


	//----- nvinfo : EIATTR_MIN_STACK_SIZE
	.align		4
.L_7:
        /*0030*/ 	.byte	0x04, 0x12
        /*0032*/ 	.short	(.L_9 - .L_8)
	.align		4
.L_8:
        /*0034*/ 	.word	index@(_Z28optimized_tensor_core_matmulP6__halfS0_Pfiii)
        /*0038*/ 	.word	0x00000000


	//----- nvinfo : EIATTR_MIN_STACK_SIZE
	.align		4
.L_9:
        /*003c*/ 	.byte	0x04, 0x12
        /*003e*/ 	.short	(.L_11 - .L_10)
	.align		4
.L_10:
        /*0040*/ 	.word	index@(_Z27advanced_tensor_core_matmulP6__halfS0_Pfiii)
        /*0044*/ 	.word	0x00000000
.L_11:


//--------------------- .nv.compat                --------------------------
	.section	.nv.compat,"",@"SHT_CUDA_COMPAT_INFO"
	.align	4
        /*0000*/ 	.byte	0x02, 0x09, 0x00, 0x00, 0x02, 0x02, 0x01, 0x00, 0x02, 0x05, 0x05, 0x00, 0x03, 0x07, 0x01, 0x01
        /*0010*/ 	.byte	0x02, 0x03, 0x00, 0x00, 0x02, 0x06, 0x01, 0x00, 0x04, 0x0b, 0x08, 0x00, 0x09, 0x00, 0x00, 0x00
        /*0020*/ 	.byte	0x00, 0x00, 0x00, 0x00


//--------------------- .nv.info._Z28optimized_tensor_core_matmulP6__halfS0_Pfiii --------------------------
	.section	.nv.info._Z28optimized_tensor_core_matmulP6__halfS0_Pfiii,"",@"SHT_CUDA_INFO"
	.sectionflags	@""
	.align	4


	//----- nvinfo : EIATTR_CUDA_API_VERSION
	.align		4
        /*0000*/ 	.byte	0x04, 0x37
        /*0002*/ 	.short	(.L_13 - .L_12)
.L_12:
        /*0004*/ 	.word	0x00000082


	//----- nvinfo : EIATTR_KPARAM_INFO
	.align		4
.L_13:
        /*0008*/ 	.byte	0x04, 0x17
        /*000a*/ 	.short	(.L_15 - .L_14)
.L_14:
        /*000c*/ 	.word	0x00000000
        /*0010*/ 	.short	0x0005
        /*0012*/ 	.short	0x0020
        /*0014*/ 	.byte	0x00, 0xf0, 0x11, 0x00


	//----- nvinfo : EIATTR_KPARAM_INFO
	.align		4
.L_15:
        /*0018*/ 	.byte	0x04, 0x17
        /*001a*/ 	.short	(.L_17 - .L_16)
.L_16:
        /*001c*/ 	.word	0x00000000
        /*0020*/ 	.short	0x0004
        /*0022*/ 	.short	0x001c
        /*0024*/ 	.byte	0x00, 0xf0, 0x11, 0x00


	//----- nvinfo : EIATTR_KPARAM_INFO
	.align		4
.L_17:
        /*0028*/ 	.byte	0x04, 0x17
        /*002a*/ 	.short	(.L_19 - .L_18)
.L_18:
        /*002c*/ 	.word	0x00000000
        /*0030*/ 	.short	0x0003
        /*0032*/ 	.short	0x0018
        /*0034*/ 	.byte	0x00, 0xf0, 0x11, 0x00


	//----- nvinfo : EIATTR_KPARAM_INFO
	.align		4
.L_19:
        /*0038*/ 	.byte	0x04, 0x17
        /*003a*/ 	.short	(.L_21 - .L_20)
.L_20:
        /*003c*/ 	.word	0x00000000
        /*0040*/ 	.short	0x0002
        /*0042*/ 	.short	0x0010
        /*0044*/ 	.byte	0x00, 0xf5, 0x21, 0x00


	//----- nvinfo : EIATTR_KPARAM_INFO
	.align		4
.L_21:
        /*0048*/ 	.byte	0x04, 0x17
        /*004a*/ 	.short	(.L_23 - .L_22)
.L_22:
        /*004c*/ 	.word	0x00000000
        /*0050*/ 	.short	0x0001
        /*0052*/ 	.short	0x0008
        /*0054*/ 	.byte	0x00, 0xf5, 0x21, 0x00


	//----- nvinfo : EIATTR_KPARAM_INFO
	.align		4
.L_23:
        /*0058*/ 	.byte	0x04, 0x17
        /*005a*/ 	.short	(.L_25 - .L_24)
.L_24:
        /*005c*/ 	.word	0x00000000
        /*0060*/ 	.short	0x0000
        /*0062*/ 	.short	0x0000
        /*0064*/ 	.byte	0x00, 0xf5, 0x21, 0x00


	//----- nvinfo : EIATTR_SPARSE_MMA_MASK
	.align		4
.L_25:
        /*0068*/ 	.byte	0x03, 0x50
        /*006a*/ 	.short	0x0000


	//----- nvinfo : EIATTR_WMMA_USED
	.align		4
        /*006c*/ 	.byte	0x01, 0x2b
	.zero		2


	//----- nvinfo : EIATTR_MAXREG_COUNT
	.align		4
        /*0070*/ 	.byte	0x03, 0x1b
        /*0072*/ 	.short	0x00ff


	//----- nvinfo : EIATTR_MERCURY_ISA_VERSION
	.align		4
        /*0074*/ 	.byte	0x03, 0x5f
        /*0076*/ 	.short	0x0101


	//----- nvinfo : EIATTR_VRC_CTA_INIT_COUNT
	.align		4
        /*0078*/ 	.byte	0x02, 0x4a
	.zero		1
	.zero		1


	//----- nvinfo : EIATTR_EXIT_INSTR_OFFSETS
	.align		4
        /*007c*/ 	.byte	0x04, 0x1c
        /*007e*/ 	.short	(.L_27 - .L_26)


	//   ....[0]....
.L_26:
        /*0080*/ 	.word	0x000000d0


	//   ....[1]....
        /*0084*/ 	.word	0x00001040


	//   ....[2]....
        /*0088*/ 	.word	0x00001190


	//----- nvinfo : EIATTR_CBANK_PARAM_SIZE
	.align		4
.L_27:
        /*008c*/ 	.byte	0x03, 0x19
        /*008e*/ 	.short	0x0024


	//----- nvinfo : EIATTR_PARAM_CBANK
	.align		4
        /*0090*/ 	.byte	0x04, 0x0a
        /*0092*/ 	.short	(.L_29 - .L_28)
	.align		4
.L_28:
        /*0094*/ 	.word	index@(.nv.constant0._Z28optimized_tensor_core_matmulP6__halfS0_Pfiii)
        /*0098*/ 	.short	0x0380
        /*009a*/ 	.short	0x0024


	//----- nvinfo : EIATTR_SW_WAR
	.align		4
.L_29:
        /*009c*/ 	.byte	0x04, 0x36
        /*009e*/ 	.short	(.L_31 - .L_30)
.L_30:
        /*00a0*/ 	.word	0x00000008
.L_31:


//--------------------- .nv.info._Z27advanced_tensor_core_matmulP6__halfS0_Pfiii --------------------------
	.section	.nv.info._Z27advanced_tensor_core_matmulP6__halfS0_Pfiii,"",@"SHT_CUDA_INFO"
	.sectionflags	@""
	.align	4


	//----- nvinfo : EIATTR_CUDA_API_VERSION
	.align		4
        /*0000*/ 	.byte	0x04, 0x37
        /*0002*/ 	.short	(.L_33 - .L_32)
.L_32:
        /*0004*/ 	.word	0x00000082


	//----- nvinfo : EIATTR_KPARAM_INFO
	.align		4
.L_33:
        /*0008*/ 	.byte	0x04, 0x17
        /*000a*/ 	.short	(.L_35 - .L_34)
.L_34:
        /*000c*/ 	.word	0x00000000
        /*0010*/ 	.short	0x0005
        /*0012*/ 	.short	0x0020
        /*0014*/ 	.byte	0x00, 0xf0, 0x11, 0x00


	//----- nvinfo : EIATTR_KPARAM_INFO
	.align		4
.L_35:
        /*0018*/ 	.byte	0x04, 0x17
        /*001a*/ 	.short	(.L_37 - .L_36)
.L_36:
        /*001c*/ 	.word	0x00000000
        /*0020*/ 	.short	0x0004
        /*0022*/ 	.short	0x001c
        /*0024*/ 	.byte	0x00, 0xf0, 0x11, 0x00


	//----- nvinfo : EIATTR_KPARAM_INFO
	.align		4
.L_37:
        /*0028*/ 	.byte	0x04, 0x17
        /*002a*/ 	.short	(.L_39 - .L_38)
.L_38:
        /*002c*/ 	.word	0x00000000
        /*0030*/ 	.short	0x0003
        /*0032*/ 	.short	0x0018
        /*0034*/ 	.byte	0x00, 0xf0, 0x11, 0x00


	//----- nvinfo : EIATTR_KPARAM_INFO
	.align		4
.L_39:
        /*0038*/ 	.byte	0x04, 0x17
        /*003a*/ 	.short	(.L_41 - .L_40)
.L_40:
        /*003c*/ 	.word	0x00000000
        /*0040*/ 	.short	0x0002
        /*0042*/ 	.short	0x0010
        /*0044*/ 	.byte	0x00, 0xf5, 0x21, 0x00


	//----- nvinfo : EIATTR_KPARAM_INFO
	.align		4
.L_41:
        /*0048*/ 	.byte	0x04, 0x17
        /*004a*/ 	.short	(.L_43 - .L_42)
.L_42:
        /*004c*/ 	.word	0x00000000
        /*0050*/ 	.short	0x0001
        /*0052*/ 	.short	0x0008
        /*0054*/ 	.byte	0x00, 0xf5, 0x21, 0x00


	//----- nvinfo : EIATTR_KPARAM_INFO
	.align		4
.L_43:
        /*0058*/ 	.byte	0x04, 0x17
        /*005a*/ 	.short	(.L_45 - .L_44)
.L_44:
        /*005c*/ 	.word	0x00000000
        /*0060*/ 	.short	0x0000
        /*0062*/ 	.short	0x0000
        /*0064*/ 	.byte	0x00, 0xf5, 0x21, 0x00


	//----- nvinfo : EIATTR_SPARSE_MMA_MASK
	.align		4
.L_45:
        /*0068*/ 	.byte	0x03, 0x50
        /*006a*/ 	.short	0x0000


	//----- nvinfo : EIATTR_WMMA_USED
	.align		4
        /*006c*/ 	.byte	0x01, 0x2b
	.zero		2


	//----- nvinfo : EIATTR_MAXREG_COUNT
	.align		4
        /*0070*/ 	.byte	0x03, 0x1b
        /*0072*/ 	.short	0x00ff


	//----- nvinfo : EIATTR_MERCURY_ISA_VERSION
	.align		4
        /*0074*/ 	.byte	0x03, 0x5f
        /*0076*/ 	.short	0x0101


	//----- nvinfo : EIATTR_VRC_CTA_INIT_COUNT
	.align		4
        /*0078*/ 	.byte	0x02, 0x4a
	.zero		1
	.zero		1


	//----- nvinfo : EIATTR_EXIT_INSTR_OFFSETS
	.align		4
        /*007c*/ 	.byte	0x04, 0x1c
        /*007e*/ 	.short	(.L_47 - .L_46)


	//   ....[0]....
.L_46:
        /*0080*/ 	.word	0x000000d0


	//   ....[1]....
        /*0084*/ 	.word	0x00001040


	//   ....[2]....
        /*0088*/ 	.word	0x00001190


	//----- nvinfo : EIATTR_CBANK_PARAM_SIZE
	.align		4
.L_47:
        /*008c*/ 	.byte	0x03, 0x19
        /*008e*/ 	.short	0x0024


	//----- nvinfo : EIATTR_PARAM_CBANK
	.align		4
        /*0090*/ 	.byte	0x04, 0x0a
        /*0092*/ 	.short	(.L_49 - .L_48)
	.align		4
.L_48:
        /*0094*/ 	.word	index@(.nv.constant0._Z27advanced_tensor_core_matmulP6__halfS0_Pfiii)
        /*0098*/ 	.short	0x0380
        /*009a*/ 	.short	0x0024


	//----- nvinfo : EIATTR_SW_WAR
	.align		4
.L_49:
        /*009c*/ 	.byte	0x04, 0x36
        /*009e*/ 	.short	(.L_51 - .L_50)
.L_50:
        /*00a0*/ 	.word	0x00000008
.L_51:


//--------------------- .nv.callgraph             --------------------------
	.section	.nv.callgraph,"",@"SHT_CUDA_CALLGRAPH"
	.align	4
	.sectionentsize	8
	.align		4
        /*0000*/ 	.word	0x00000000
	.align		4
        /*0004*/ 	.word	0xffffffff
	.align		4
        /*0008*/ 	.word	0x00000000
	.align		4
        /*000c*/ 	.word	0xfffffffe
	.align		4
        /*0010*/ 	.word	0x00000000
	.align		4
        /*0014*/ 	.word	0xfffffffd
	.align		4
        /*0018*/ 	.word	0x00000000
	.align		4
        /*001c*/ 	.word	0xfffffffc


//--------------------- .text._Z28optimized_tensor_core_matmulP6__halfS0_Pfiii --------------------------
	.section	.text._Z28optimized_tensor_core_matmulP6__halfS0_Pfiii,"ax",@progbits
	.align	128
        .global         _Z28optimized_tensor_core_matmulP6__halfS0_Pfiii
        .type           _Z28optimized_tensor_core_matmulP6__halfS0_Pfiii,@function
        .size           _Z28optimized_tensor_core_matmulP6__halfS0_Pfiii,(.L_x_20 - _Z28optimized_tensor_core_matmulP6__halfS0_Pfiii)
        .other          _Z28optimized_tensor_core_matmulP6__halfS0_Pfiii,@"STO_CUDA_ENTRY STV_DEFAULT"
_Z28optimized_tensor_core_matmulP6__halfS0_Pfiii:
.text._Z28optimized_tensor_core_matmulP6__halfS0_Pfiii:
[----:B------:R-:W-:Y:S01]  /*0000*/  LDC R1, c[0x0][0x37c] ;  /* 0x0000df00ff017b82 */ /* 0x000fe20000000800 */
[----:B------:R-:W0:Y:S01]  /*0010*/  S2R R0, SR_TID.X ;  /* 0x0000000000007919 */ /* 0x000e220000002100 */
[----:B------:R-:W1:Y:S01]  /*0020*/  LDCU.64 UR12, c[0x0][0x398] ;  /* 0x00007300ff0c77ac */ /* 0x000e620008000a00 */
[----:B------:R-:W2:Y:S01]  /*0030*/  S2R R4, SR_CTAID.X ;  /* 0x0000000000047919 */ /* 0x000ea20000002500 */
[----:B------:R-:W3:Y:S01]  /*0040*/  S2R R5, SR_CTAID.Y ;  /* 0x0000000000057919 */ /* 0x000ee20000002600 */
[--C-:B0-----:R-:W-:Y:S02]  /*0050*/  SHF.R.U32.HI R2, RZ, 0x1, R0.reuse ;  /* 0x00000001ff027819 */ /* 0x101fe40000011600 */
[----:B------:R-:W-:Y:S02]  /*0060*/  SHF.R.U32.HI R0, RZ, 0x2, R0 ;  /* 0x00000002ff007819 */ /* 0x000fe40000011600 */
[----:B------:R-:W-:Y:S02]  /*0070*/  LOP3.LUT R3, R2, 0x10, RZ, 0xc0, !PT ;  /* 0x0000001002037812 */ /* 0x000fe400078ec0ff */
[----:B------:R-:W-:-:S03]  /*0080*/  LOP3.LUT R2, R0, 0xf0, RZ, 0xc0, !PT ;  /* 0x000000f000027812 */ /* 0x000fc600078ec0ff */
[----:B--2---:R-:W-:Y:S02]  /*0090*/  IMAD R0, R4, 0x20, R3 ;  /* 0x0000002004007824 */ /* 0x004fe400078e0203 */
[----:B---3--:R-:W-:-:S03]  /*00a0*/  IMAD R2, R5, 0x20, R2 ;  /* 0x0000002005027824 */ /* 0x008fc600078e0202 */
[----:B-1----:R-:W-:-:S04]  /*00b0*/  ISETP.GE.AND P0, PT, R0, UR13, PT ;  /* 0x0000000d00007c0c */ /* 0x002fc8000bf06270 */
[----:B------:R-:W-:-:S13]  /*00c0*/  ISETP.GE.OR P0, PT, R2, UR12, P0 ;  /* 0x0000000c02007c0c */ /* 0x000fda0008706670 */
[----:B------:R-:W-:Y:S05]  /*00d0*/  @P0 EXIT ;  /* 0x000000000000094d */ /* 0x000fea0003800000 */
[----:B------:R-:W0:Y:S01]  /*00e0*/  LDCU UR7, c[0x0][0x3a0] ;  /* 0x00007400ff0777ac */ /* 0x000e220008000800 */
[----:B------:R-:W-:Y:S02]  /*00f0*/  CS2R R6, SRZ ;  /* 0x0000000000067805 */ /* 0x000fe4000001ff00 */
[----:B------:R-:W-:Y:S02]  /*0100*/  CS2R R4, SRZ ;  /* 0x0000000000047805 */ /* 0x000fe4000001ff00 */
[----:B------:R-:W-:Y:S02]  /*0110*/  CS2R R10, SRZ ;  /* 0x00000000000a7805 */ /* 0x000fe4000001ff00 */
[----:B------:R-:W-:Y:S01]  /*0120*/  CS2R R8, SRZ ;  /* 0x0000000000087805 */ /* 0x000fe2000001ff00 */
[----:B------:R-:W1:Y:S01]  /*0130*/  LDCU.64 UR16, c[0x0][0x358] ;  /* 0x00006b00ff1077ac */ /* 0x000e620008000a00 */
[----:B0-----:R-:W-:-:S09]  /*0140*/  UISETP.GT.AND UP0, UPT, UR7, URZ, UPT ;  /* 0x000000ff0700728c */ /* 0x001fd2000bf04270 */
[----:B-1----:R-:W-:Y:S05]  /*0150*/  BRA.U !UP0, `(.L_x_0) ;  /* 0x0000000d08a47547 */ /* 0x002fea000b800000 */
[----:B------:R-:W-:Y:S01]  /*0160*/  UISETP.GE.U32.AND UP0, UPT, UR7, 0x31, UPT ;  /* 0x000000310700788c */ /* 0x000fe2000bf06070 */
[----:B------:R-:W-:Y:S01]  /*0170*/  CS2R R6, SRZ ;  /* 0x0000000000067805 */ /* 0x000fe2000001ff00 */
[----:B------:R-:W-:Y:S01]  /*0180*/  UIADD3 UR4, UPT, UPT, UR7, -0x1, URZ ;  /* 0xffffffff07047890 */ /* 0x000fe2000fffe0ff */
[----:B------:R-:W-:Y:S02]  /*0190*/  CS2R R4, SRZ ;  /* 0x0000000000047805 */ /* 0x000fe4000001ff00 */
[----:B------:R-:W-:Y:S02]  /*01a0*/  CS2R R10, SRZ ;  /* 0x00000000000a7805 */ /* 0x000fe4000001ff00 */
[----:B------:R-:W-:Y:S01]  /*01b0*/  CS2R R8, SRZ ;  /* 0x0000000000087805 */ /* 0x000fe2000001ff00 */
[----:B------:R-:W-:-:S03]  /*01c0*/  ULEA.HI UR5, UR4, 0x1, URZ, 0x1c ;  /* 0x0000000104057891 */ /* 0x000fc6000f8fe0ff */
[----:B------:R-:W-:Y:S01]  /*01d0*/  UMOV UR4, URZ ;  /* 0x000000ff00047c82 */ /* 0x000fe20008000000 */
[----:B------:R-:W-:Y:S08]  /*01e0*/  BRA.U !UP0, `(.L_x_1) ;  /* 0x0000000908ac7547 */ /* 0x000ff0000b800000 */
[----:B------:R-:W0:Y:S01]  /*01f0*/  LDC.64 R12, c[0x0][0x380] ;  /* 0x0000e000ff0c7b82 */ /* 0x000e220000000a00 */
[----:B------:R-:W-:Y:S01]  /*0200*/  IMAD R3, R2, UR7, RZ ;  /* 0x0000000702037c24 */ /* 0x000fe2000f8e02ff */
[----:B------:R-:W-:Y:S01]  /*0210*/  ULOP3.LUT UR5, UR5, 0x1ffffffc, URZ, 0xc0, !UPT ;  /* 0x1ffffffc05057892 */ /* 0x000fe2000f8ec0ff */
[----:B------:R-:W-:Y:S01]  /*0220*/  IMAD.MOV.U32 R7, RZ, RZ, RZ ;  /* 0x000000ffff077224 */ /* 0x000fe200078e00ff */
[----:B------:R-:W-:Y:S02]  /*0230*/  UIMAD UR10, UR13, 0x30, URZ ;  /* 0x000000300d0a78a4 */ /* 0x000fe4000f8e02ff */
[----:B------:R-:W-:Y:S01]  /*0240*/  USHF.L.U32 UR11, UR13, 0x5, URZ ;  /* 0x000000050d0b7899 */ /* 0x000fe200080006ff */
[----:B------:R-:W1:Y:S01]  /*0250*/  LDCU UR8, c[0x0][0x3a0] ;  /* 0x00007400ff0877ac */ /* 0x000e620008000800 */
[----:B------:R-:W2:Y:S01]  /*0260*/  LDCU UR9, c[0x0][0x39c] ;  /* 0x00007380ff0977ac */ /* 0x000ea20008000800 */
[----:B------:R-:W3:Y:S01]  /*0270*/  LDCU.64 UR18, c[0x0][0x388] ;  /* 0x00007100ff1277ac */ /* 0x000ee20008000a00 */
[----:B------:R-:W-:-:S02]  /*0280*/  USHF.L.U32 UR12, UR13, 0x4, URZ ;  /* 0x000000040d0c7899 */ /* 0x000fc400080006ff */
[----:B------:R-:W-:Y:S01]  /*0290*/  UIADD3 UR5, UPT, UPT, -UR5, URZ, URZ ;  /* 0x000000ff05057290 */ /* 0x000fe2000fffe1ff */
[----:B0-----:R-:W-:Y:S01]  /*02a0*/  IMAD.WIDE.U32 R12, R3, 0x2, R12 ;  /* 0x00000002030c7825 */ /* 0x001fe200078e000c */
[----:B------:R-:W-:Y:S01]  /*02b0*/  UMOV UR6, 0x20 ;  /* 0x0000002000067882 */ /* 0x000fe20000000000 */
[----:B------:R-:W-:Y:S01]  /*02c0*/  UMOV UR4, URZ ;  /* 0x000000ff00047c82 */ /* 0x000fe20008000000 */
[----:B------:R-:W-:-:S05]  /*02d0*/  IADD3 R16, P0, PT, R12, 0x40, RZ ;  /* 0x000000400c107810 */ /* 0x000fca0007f1e0ff */
[----:B-123--:R-:W-:-:S08]  /*02e0*/  IMAD.X R17, RZ, RZ, R13, P0 ;  /* 0x000000ffff117224 */ /* 0x00efd000000e060d */
.L_x_6:
[----:B------:R-:W-:Y:S01]  /*02f0*/  UIADD3 UR13, UPT, UPT, UR6, -0x10, URZ ;  /* 0xfffffff0060d7890 */ /* 0x000fe2000fffe0ff */
[----:B------:R-:W-:Y:S01]  /*0300*/  UMOV UR7, UR8 ;  /* 0x0000000800077c82 */ /* 0x000fe20008000000 */
[----:B------:R-:W-:Y:S02]  /*0310*/  UIADD3 UR14, UPT, UPT, UR6, 0x10, URZ ;  /* 0x00000010060e7890 */ /* 0x000fe4000fffe0ff */
[----:B------:R-:W-:Y:S02]  /*0320*/  UISETP.GT.AND UP0, UPT, UR13, UR7, UPT ;  /* 0x000000070d00728c */ /* 0x000fe4000bf04270 */
[----:B------:R-:W-:Y:S02]  /*0330*/  UIADD3 UR15, UPT, UPT, UR6, 0x20, URZ ;  /* 0x00000020060f7890 */ /* 0x000fe4000fffe0ff */
[----:B------:R-:W-:Y:S02]  /*0340*/  UISETP.GT.AND UP1, UPT, UR6, UR7, UPT ;  /* 0x000000070600728c */ /* 0x000fe4000bf24270 */
[----:B------:R-:W-:-:S02]  /*0350*/  UISETP.GT.AND UP2, UPT, UR14, UR7, UPT ;  /* 0x000000070e00728c */ /* 0x000fc4000bf44270 */
[----:B------:R-:W-:Y:S01]  /*0360*/  UISETP.GT.AND UP3, UPT, UR15, UR7, UPT ;  /* 0x000000070f00728c */ /* 0x000fe2000bf64270 */
[----:B------:R-:W-:Y:S10]  /*0370*/  BRA.U UP0, `(.L_x_2) ;  /* 0x0000000100887547 */ /* 0x000ff4000b800000 */
[----:B------:R-:W0:Y:S01]  /*0380*/  S2R R23, SR_LANEID ;  /* 0x0000000000177919 */ /* 0x000e220000000000 */
[----:B------:R-:W1:Y:S01]  /*0390*/  LDC R21, c[0x0][0x39c] ;  /* 0x0000e700ff157b82 */ /* 0x000e620000000800 */
[----:B------:R-:W-:Y:S01]  /*03a0*/  USHF.R.U32.HI UR13, URZ, 0x1, UR7 ;  /* 0x00000001ff0d7899 */ /* 0x000fe20008011607 */
[----:B------:R-:W-:Y:S01]  /*03b0*/  IMAD.MOV.U32 R13, RZ, RZ, RZ ;  /* 0x000000ffff0d7224 */ /* 0x000fe200078e00ff */
[----:B------:R-:W-:Y:S01]  /*03c0*/  IADD3 R20, P0, PT, R0, UR4, RZ ;  /* 0x0000000400147c10 */ /* 0x000fe2000ff1e0ff */
[----:B------:R-:W-:-:S04]  /*03d0*/  IMAD.U32 R24, RZ, RZ, UR4 ;  /* 0x00000004ff187e24 */ /* 0x000fc8000f8e00ff */
[----:B------:R-:W2:Y:S01]  /*03e0*/  LDC.64 R18, c[0x0][0x380] ;  /* 0x0000e000ff127b82 */ /* 0x000ea20000000a00 */
[----:B-1----:R-:W-:Y:S02]  /*03f0*/  SHF.R.U32.HI R22, RZ, 0x1, R21 ;  /* 0x00000001ff167819 */ /* 0x002fe40000011615 */
[----:B0-----:R-:W-:Y:S01]  /*0400*/  LOP3.LUT R12, R23, 0x3, RZ, 0xc0, !PT ;  /* 0x00000003170c7812 */ /* 0x001fe200078ec0ff */
[----:B--2---:R-:W-:Y:S01]  /*0410*/  IMAD.WIDE.U32 R18, R3, 0x2, R18 ;  /* 0x0000000203127825 */ /* 0x004fe200078e0012 */
[----:B------:R-:W-:-:S05]  /*0420*/  SHF.R.U32.HI R23, RZ, 0x2, R23 ;  /* 0x00000002ff177819 */ /* 0x000fca0000011617 */
[----:B------:R-:W-:-:S04]  /*0430*/  IMAD.WIDE.U32 R14, R23, UR13, R12 ;  /* 0x0000000d170e7c25 */ /* 0x000fc8000f8e000c */
[----:B------:R-:W-:Y:S01]  /*0440*/  IMAD.WIDE.U32 R12, R23, R22, R12 ;  /* 0x00000016170c7225 */ /* 0x000fe200078e000c */
[----:B------:R-:W-:Y:S02]  /*0450*/  LEA.HI.X.SX32 R23, R24, RZ, 0x1, P0 ;  /* 0x000000ff18177211 */ /* 0x000fe400000f0eff */
[----:B------:R-:W-:-:S04]  /*0460*/  LEA R27, P0, R20, UR18, 0x1 ;  /* 0x00000012141b7c11 */ /* 0x000fc8000f8008ff */
[----:B------:R-:W-:Y:S02]  /*0470*/  LEA.HI.X R23, R20, UR19, R23, 0x1, P0 ;  /* 0x0000001314177c11 */ /* 0x000fe400080f0c17 */
[----:B------:R-:W-:Y:S02]  /*0480*/  LEA R26, P1, R12, R27, 0x2 ;  /* 0x0000001b0c1a7211 */ /* 0x000fe400078210ff */
[----:B------:R-:W-:Y:S02]  /*0490*/  LEA R24, P0, R14, R18, 0x2 ;  /* 0x000000120e187211 */ /* 0x000fe400078010ff */
[----:B------:R-:W-:Y:S01]  /*04a0*/  LEA.HI.X R27, R12, R23, R13, 0x2, P1 ;  /* 0x000000170c1b7211 */ /* 0x000fe200008f140d */
[----:B------:R-:W-:Y:S01]  /*04b0*/  IMAD.U32 R13, RZ, RZ, UR7 ;  /* 0x00000007ff0d7e24 */ /* 0x000fe2000f8e00ff */
[----:B------:R-:W-:Y:S01]  /*04c0*/  LEA.HI.X R25, R14, R19, R15, 0x2, P0 ;  /* 0x000000130e197211 */ /* 0x000fe200000f140f */
[----:B------:R-:W-:Y:S02]  /*04d0*/  IMAD.WIDE.U32 R18, R21, 0x10, R26 ;  /* 0x0000001015127825 */ /* 0x000fe400078e001a */
[----:B------:R-:W2:Y:S02]  /*04e0*/  LDG.E R22, desc[UR16][R26.64] ;  /* 0x000000101a167981 */ /* 0x000ea4000c1e1900 */
[----:B------:R-:W-:-:S02]  /*04f0*/  IMAD.WIDE.U32 R20, R13, 0x10, R24 ;  /* 0x000000100d147825 */ /* 0x000fc400078e0018 */
[----:B------:R-:W2:Y:S04]  /*0500*/  LDG.E R23, desc[UR16][R26.64+0x10] ;  /* 0x000010101a177981 */ /* 0x000ea8000c1e1900 */
[----:B------:R-:W2:Y:S04]  /*0510*/  LDG.E R12, desc[UR16][R24.64] ;  /* 0x00000010180c7981 */ /* 0x000ea8000c1e1900 */
[----:B------:R-:W2:Y:S04]  /*0520*/  LDG.E R14, desc[UR16][R24.64+0x10] ;  /* 0x00001010180e7981 */ /* 0x000ea8000c1e1900 */
[----:B------:R-:W2:Y:S04]  /*0530*/  LDG.E R13, desc[UR16][R20.64] ;  /* 0x00000010140d7981 */ /* 0x000ea8000c1e1900 */
[----:B------:R-:W2:Y:S04]  /*0540*/  LDG.E R15, desc[UR16][R20.64+0x10] ;  /* 0x00001010140f7981 */ /* 0x000ea8000c1e1900 */
[----:B------:R-:W3:Y:S04]  /*0550*/  LDG.E R28, desc[UR16][R18.64] ;  /* 0x00000010121c7981 */ /* 0x000ee8000c1e1900 */
[----:B------:R-:W3:Y:S01]  /*0560*/  LDG.E R29, desc[UR16][R18.64+0x10] ;  /* 0x00001010121d7981 */ /* 0x000ee2000c1e1900 */
[C---:B--2---:R-:W-:Y:S08]  /*0570*/  HMMA.16816.F32 R8, R12.reuse, R22, R8 ;  /* 0x000000160c08723c */ /* 0x044ff00000001808 */
[----:B---3--:R-:W-:-:S15]  /*0580*/  HMMA.16816.F32 R4, R12, R28, R4 ;  /* 0x0000001c0c04723c */ /* 0x008fde0000001804 */
[----:B------:R-:W-:-:S05]  /*0590*/  NOP ;  /* 0x0000000000007918 */ /* 0x000fca0000000000 */
.L_x_2:
[----:B------:R-:W-:Y:S05]  /*05a0*/  BRA.U UP1, `(.L_x_3) ;  /* 0x0000000101807547 */ /* 0x000fea000b800000 */
[----:B------:R-:W0:Y:S01]  /*05b0*/  S2R R12, SR_LANEID ;  /* 0x00000000000c7919 */ /* 0x000e220000000000 */
[----:B------:R-:W1:Y:S01]  /*05c0*/  LDC R21, c[0x0][0x39c] ;  /* 0x0000e700ff157b82 */ /* 0x000e620000000800 */
[----:B------:R-:W-:Y:S01]  /*05d0*/  USHF.R.U32.HI UR13, URZ, 0x1, UR7 ;  /* 0x00000001ff0d7899 */ /* 0x000fe20008011607 */
[----:B------:R-:W-:Y:S01]  /*05e0*/  IMAD.U32 R18, RZ, RZ, UR12 ;  /* 0x0000000cff127e24 */ /* 0x000fe2000f8e00ff */
[----:B------:R-:W-:Y:S01]  /*05f0*/  IADD3 R19, P0, PT, R0, UR12, RZ ;  /* 0x0000000c00137c10 */ /* 0x000fe2000ff1e0ff */
[----:B------:R-:W-:-:S03]  /*0600*/  IMAD.MOV.U32 R15, RZ, RZ, RZ ;  /* 0x000000ffff0f7224 */ /* 0x000fc600078e00ff */
[----:B------:R-:W-:Y:S02]  /*0610*/  LEA.HI.X.SX32 R18, R18, RZ, 0x1, P0 ;  /* 0x000000ff12127211 */ /* 0x000fe400000f0eff */
[----:B------:R-:W-:-:S04]  /*0620*/  LEA R27, P0, R19, UR18, 0x1 ;  /* 0x00000012131b7c11 */ /* 0x000fc8000f8008ff */
[----:B------:R-:W-:Y:S02]  /*0630*/  LEA.HI.X R19, R19, UR19, R18, 0x1, P0 ;  /* 0x0000001313137c11 */ /* 0x000fe400080f0c12 */
[----:B-1----:R-:W-:Y:S02]  /*0640*/  SHF.R.U32.HI R20, RZ, 0x1, R21 ;  /* 0x00000001ff147819 */ /* 0x002fe40000011615 */
[----:B0-----:R-:W-:Y:S02]  /*0650*/  LOP3.LUT R14, R12, 0x3, RZ, 0xc0, !PT ;  /* 0x000000030c0e7812 */ /* 0x001fe400078ec0ff */
[----:B------:R-:W-:-:S05]  /*0660*/  SHF.R.U32.HI R23, RZ, 0x2, R12 ;  /* 0x00000002ff177819 */ /* 0x000fca000001160c */
[----:B------:R-:W-:-:S04]  /*0670*/  IMAD.WIDE.U32 R12, R23, UR13, R14 ;  /* 0x0000000d170c7c25 */ /* 0x000fc8000f8e000e */
[----:B------:R-:W-:Y:S01]  /*0680*/  IMAD.WIDE.U32 R14, R23, R20, R14 ;  /* 0x00000014170e7225 */ /* 0x000fe200078e000e */
[----:B------:R-:W-:Y:S02]  /*0690*/  LEA R24, P0, R12, R16, 0x2 ;  /* 0x000000100c187211 */ /* 0x000fe400078010ff */
[----:B------:R-:W-:Y:S02]  /*06a0*/  LEA R26, P1, R14, R27, 0x2 ;  /* 0x0000001b0e1a7211 */ /* 0x000fe400078210ff */
[----:B------:R-:W-:Y:S02]  /*06b0*/  LEA.HI.X R25, R12, R17, R13, 0x2, P0 ;  /* 0x000000110c197211 */ /* 0x000fe400000f140d */
[----:B------:R-:W-:Y:S01]  /*06c0*/  LEA.HI.X R27, R14, R19, R15, 0x2, P1 ;  /* 0x000000130e1b7211 */ /* 0x000fe200008f140f */
[----:B------:R-:W-:Y:S02]  /*06d0*/  IMAD.U32 R19, RZ, RZ, UR7 ;  /* 0x00000007ff137e24 */ /* 0x000fe4000f8e00ff */
[----:B------:R-:W2:Y:S02]  /*06e0*/  LDG.E R12, desc[UR16][R24.64+-0x20] ;  /* 0xffffe010180c7981 */ /* 0x000ea4000c1e1900 */
[----:B------:R-:W-:-:S02]  /*06f0*/  IMAD.WIDE.U32 R18, R19, 0x10, R24 ;  /* 0x0000001013127825 */ /* 0x000fc400078e0018 */
[----:B------:R-:W2:Y:S02]  /*0700*/  LDG.E R22, desc[UR16][R26.64] ;  /* 0x000000101a167981 */ /* 0x000ea4000c1e1900 */
[----:B------:R-:W-:Y:S02]  /*0710*/  IMAD.WIDE.U32 R20, R21, 0x10, R26 ;  /* 0x0000001015147825 */ /* 0x000fe400078e001a */
        /* <DEDUP_REMOVED lines=9> */
.L_x_3:
        /* <DEDUP_REMOVED lines=33> */
.L_x_4:
        /* <DEDUP_REMOVED lines=33> */
.L_x_5:
[----:B------:R-:W-:Y:S01]  /*0bd0*/  UIADD3 UR5, UPT, UPT, UR5, 0x4, URZ ;  /* 0x0000000405057890 */ /* 0x000fe2000fffe0ff */
[----:B------:R-:W-:Y:S01]  /*0be0*/  IADD3 R16, P0, PT, R16, 0x80, RZ ;  /* 0x0000008010107810 */ /* 0x000fe20007f1e0ff */
[----:B------:R-:W-:Y:S01]  /*0bf0*/  VIADD R3, R3, 0x40 ;  /* 0x0000004003037836 */ /* 0x000fe20000000000 */
[----:B------:R-:W-:Y:S01]  /*0c00*/  UMOV UR13, UR9 ;  /* 0x00000009000d7c82 */ /* 0x000fe20008000000 */
[----:B------:R-:W-:Y:S02]  /*0c10*/  UISETP.NE.AND UP0, UPT, UR5, URZ, UPT ;  /* 0x000000ff0500728c */ /* 0x000fe4000bf05270 */
[----:B------:R-:W-:Y:S01]  /*0c20*/  IMAD.X R17, RZ, RZ, R17, P0 ;  /* 0x000000ffff117224 */ /* 0x000fe200000e0611 */
[----:B------:R-:W-:Y:S02]  /*0c30*/  UIADD3 UR6, UPT, UPT, UR6, 0x40, URZ ;  /* 0x0000004006067890 */ /* 0x000fe4000fffe0ff */
[----:B------:R-:W-:Y:S02]  /*0c40*/  ULEA UR10, UR13, UR10, 0x6 ;  /* 0x0000000a0d0a7291 */ /* 0x000fe4000f8e30ff */
[----:B------:R-:W-:-:S02]  /*0c50*/  ULEA UR11, UR13, UR11, 0x6 ;  /* 0x0000000b0d0b7291 */ /* 0x000fc4000f8e30ff */
[----:B------:R-:W-:Y:S02]  /*0c60*/  ULEA UR4, UR13, UR4, 0x6 ;  /* 0x000000040d047291 */ /* 0x000fe4000f8e30ff */
[----:B------:R-:W-:Y:S01]  /*0c70*/  ULEA UR12, UR13, UR12, 0x6 ;  /* 0x0000000c0d0c7291 */ /* 0x000fe2000f8e30ff */
[----:B------:R-:W-:Y:S11]  /*0c80*/  BRA.U UP0, `(.L_x_6) ;  /* 0xfffffff500987547 */ /* 0x000ff6000b83ffff */
[----:B------:R-:W-:-:S12]  /*0c90*/  UIADD3 UR4, UPT, UPT, UR6, -0x20, URZ ;  /* 0xffffffe006047890 */ /* 0x000fd8000fffe0ff */
.L_x_1:
[----:B------:R-:W-:-:S04]  /*0ca0*/  UIADD3 UR5, UPT, UPT, UR7, -0x1, URZ ;  /* 0xffffffff07057890 */ /* 0x000fc8000fffe0ff */
[----:B------:R-:W-:-:S04]  /*0cb0*/  ULEA.HI UR5, UR5, 0x1, URZ, 0x1c ;  /* 0x0000000105057891 */ /* 0x000fc8000f8fe0ff */
[----:B------:R-:W-:-:S09]  /*0cc0*/  ULOP3.LUT UP0, UR5, UR5, 0x3, URZ, 0xc0, !UPT ;  /* 0x0000000305057892 */ /* 0x000fd2000f80c0ff */
[----:B------:R-:W-:Y:S05]  /*0cd0*/  BRA.U !UP0, `(.L_x_0) ;  /* 0x0000000108c47547 */ /* 0x000fea000b800000 */
[----:B------:R-:W0:Y:S01]  /*0ce0*/  LDC R3, c[0x0][0x39c] ;  /* 0x0000e700ff037b82 */ /* 0x000e220000000800 */
[----:B------:R-:W-:Y:S01]  /*0cf0*/  IMAD.U32 R13, RZ, RZ, UR7 ;  /* 0x00000007ff0d7e24 */ /* 0x000fe2000f8e00ff */
[----:B------:R-:W1:Y:S03]  /*0d00*/  LDCU UR6, c[0x0][0x39c] ;  /* 0x00007380ff0677ac */ /* 0x000e660008000800 */
[----:B------:R-:W-:Y:S01]  /*0d10*/  IMAD R18, R2, R13, UR4 ;  /* 0x0000000402127e24 */ /* 0x000fe2000f8e020d */
[----:B------:R-:W2:Y:S01]  /*0d20*/  LDCU.64 UR10, c[0x0][0x388] ;  /* 0x00007100ff0a77ac */ /* 0x000ea20008000a00 */
[----:B------:R-:W-:Y:S02]  /*0d30*/  UIMAD UR8, UR4, UR13, URZ ;  /* 0x0000000d040872a4 */ /* 0x000fe4000f8e02ff */
[----:B------:R-:W-:-:S12]  /*0d40*/  UIADD3 UR5, UPT, UPT, -UR5, URZ, URZ ;  /* 0x000000ff05057290 */ /* 0x000fd8000fffe1ff */
.L_x_8:
[----:B------:R-:W3:Y:S01]  /*0d50*/  LDC R21, c[0x0][0x3a0] ;  /* 0x0000e800ff157b82 */ /* 0x000ee20000000800 */
[----:B------:R-:W-:Y:S02]  /*0d60*/  UIADD3 UR4, UPT, UPT, UR4, 0x10, URZ ;  /* 0x0000001004047890 */ /* 0x000fe4000fffe0ff */
[----:B------:R-:W-:Y:S01]  /*0d70*/  UIADD3 UR5, UPT, UPT, UR5, 0x1, URZ ;  /* 0x0000000105057890 */ /* 0x000fe2000fffe0ff */
[----:B-1----:R-:W-:-:S03]  /*0d80*/  UMOV UR13, UR6 ;  /* 0x00000006000d7c82 */ /* 0x002fc60008000000 */
[----:B---3--:R-:W-:-:S13]  /*0d90*/  ISETP.LT.AND P0, PT, R21, UR4, PT ;  /* 0x0000000415007c0c */ /* 0x008fda000bf01270 */
[----:B------:R-:W-:Y:S05]  /*0da0*/  @P0 BRA `(.L_x_7) ;  /* 0x0000000000800947 */ /* 0x000fea0003800000 */
[----:B------:R-:W1:Y:S01]  /*0db0*/  S2R R12, SR_LANEID ;  /* 0x00000000000c7919 */ /* 0x000e620000000000 */
[----:B------:R-:W3:Y:S01]  /*0dc0*/  LDC.64 R16, c[0x0][0x380] ;  /* 0x0000e000ff107b82 */ /* 0x000ee20000000a00 */
[----:B------:R-:W-:Y:S01]  /*0dd0*/  SHF.R.U32.HI R13, RZ, 0x1, R21 ;  /* 0x00000001ff0d7819 */ /* 0x000fe20000011615 */
[----:B------:R-:W-:Y:S01]  /*0de0*/  IMAD.MOV.U32 R15, RZ, RZ, RZ ;  /* 0x000000ffff0f7224 */ /* 0x000fe200078e00ff */
[----:B0-----:R-:W-:Y:S01]  /*0df0*/  SHF.R.U32.HI R20, RZ, 0x1, R3 ;  /* 0x00000001ff147819 */ /* 0x001fe20000011603 */
[----:B------:R-:W-:Y:S01]  /*0e00*/  IMAD.U32 R22, RZ, RZ, UR8 ;  /* 0x00000008ff167e24 */ /* 0x000fe2000f8e00ff */
[----:B------:R-:W-:Y:S01]  /*0e10*/  IADD3 R19, P0, PT, R0, UR8, RZ ;  /* 0x0000000800137c10 */ /* 0x000fe2000ff1e0ff */
[----:B---3--:R-:W-:Y:S01]  /*0e20*/  IMAD.WIDE.U32 R16, R18, 0x2, R16 ;  /* 0x0000000212107825 */ /* 0x008fe200078e0010 */
[----:B-1----:R-:W-:Y:S02]  /*0e30*/  LOP3.LUT R14, R12, 0x3, RZ, 0xc0, !PT ;  /* 0x000000030c0e7812 */ /* 0x002fe400078ec0ff */
[----:B------:R-:W-:-:S05]  /*0e40*/  SHF.R.U32.HI R23, RZ, 0x2, R12 ;  /* 0x00000002ff177819 */ /* 0x000fca000001160c */
[----:B------:R-:W-:-:S04]  /*0e50*/  IMAD.WIDE.U32 R12, R23, R13, R14 ;  /* 0x0000000d170c7225 */ /* 0x000fc800078e000e */
[----:B------:R-:W-:Y:S01]  /*0e60*/  IMAD.WIDE.U32 R14, R23, R20, R14 ;  /* 0x00000014170e7225 */ /* 0x000fe200078e000e */
[----:B------:R-:W-:Y:S02]  /*0e70*/  LEA.HI.X.SX32 R20, R22, RZ, 0x1, P0 ;  /* 0x000000ff16147211 */ /* 0x000fe400000f0eff */
[----:B--2---:R-:W-:-:S04]  /*0e80*/  LEA R25, P0, R19, UR10, 0x1 ;  /* 0x0000000a13197c11 */ /* 0x004fc8000f8008ff */
[----:B------:R-:W-:Y:S02]  /*0e90*/  LEA.HI.X R19, R19, UR11, R20, 0x1, P0 ;  /* 0x0000000b13137c11 */ /* 0x000fe400080f0c14 */
[----:B------:R-:W-:Y:S02]  /*0ea0*/  LEA R24, P1, R14, R25, 0x2 ;  /* 0x000000190e187211 */ /* 0x000fe400078210ff */
[----:B------:R-:W-:Y:S02]  /*0eb0*/  LEA R16, P0, R12, R16, 0x2 ;  /* 0x000000100c107211 */ /* 0x000fe400078010ff */
[----:B------:R-:W-:Y:S02]  /*0ec0*/  LEA.HI.X R25, R14, R19, R15, 0x2, P1 ;  /* 0x000000130e197211 */ /* 0x000fe400008f140f */
        /* <DEDUP_REMOVED lines=14> */
.L_x_7:
[----:B------:R-:W-:Y:S01]  /*0fb0*/  UISETP.NE.AND UP0, UPT, UR5, URZ, UPT ;  /* 0x000000ff0500728c */ /* 0x000fe2000bf05270 */
[----:B------:R-:W-:Y:S01]  /*0fc0*/  VIADD R18, R18, 0x10 ;  /* 0x0000001012127836 */ /* 0x000fe20000000000 */
[----:B------:R-:W-:-:S07]  /*0fd0*/  ULEA UR8, UR13, UR8, 0x4 ;  /* 0x000000080d087291 */ /* 0x000fce000f8e20ff */
[----:B------:R-:W-:Y:S05]  /*0fe0*/  BRA.U UP0, `(.L_x_8) ;  /* 0xfffffffd00587547 */ /* 0x000fea000b83ffff */
.L_x_0:
[----:B------:R-:W1:Y:S01]  /*0ff0*/  LDCU UR4, c[0x0][0x398] ;  /* 0x00007300ff0477ac */ /* 0x000e620008000800 */
[----:B------:R-:W-:Y:S02]  /*1000*/  VIADD R12, R0, 0x10 ;  /* 0x00000010000c7836 */ /* 0x000fe40000000000 */
[----:B0-----:R-:W-:-:S03]  /*1010*/  VIADD R3, R2, 0x10 ;  /* 0x0000001002037836 */ /* 0x001fc60000000000 */
[----:B------:R-:W-:-:S04]  /*1020*/  ISETP.GT.AND P0, PT, R12, UR13, PT ;  /* 0x0000000d0c007c0c */ /* 0x000fc8000bf04270 */
[----:B-1----:R-:W-:-:S13]  /*1030*/  ISETP.GT.OR P0, PT, R3, UR4, P0 ;  /* 0x0000000403007c0c */ /* 0x002fda0008704670 */
[----:B--2---:R-:W-:Y:S05]  /*1040*/  @P0 EXIT ;  /* 0x000000000000094d */ /* 0x004fea0003800000 */
[----:B------:R-:W0:Y:S01]  /*1050*/  S2R R3, SR_LANEID ;  /* 0x0000000000037919 */ /* 0x000e220000000000 */
[----:B------:R-:W1:Y:S01]  /*1060*/  LDCU.64 UR4, c[0x0][0x390] ;  /* 0x00007200ff0477ac */ /* 0x000e620008000a00 */
[----:B------:R-:W-:Y:S01]  /*1070*/  IMAD R13, R2, UR13, RZ ;  /* 0x0000000d020d7c24 */ /* 0x000fe2000f8e02ff */
[----:B------:R-:W-:-:S04]  /*1080*/  USHF.R.U32.HI UR6, URZ, 0x1, UR13 ;  /* 0x00000001ff067899 */ /* 0x000fc8000801160d */
[----:B------:R-:W-:-:S05]  /*1090*/  IADD3 R0, P0, PT, R13, R0, RZ ;  /* 0x000000000d007210 */ /* 0x000fca0007f1e0ff */
[----:B------:R-:W-:Y:S01]  /*10a0*/  IMAD.X R17, RZ, RZ, RZ, P0 ;  /* 0x000000ffff117224 */ /* 0x000fe200000e06ff */
[----:B-1----:R-:W-:Y:S02]  /*10b0*/  LEA R15, P0, R0, UR4, 0x2 ;  /* 0x00000004000f7c11 */ /* 0x002fe4000f8010ff */
[----:B0-----:R-:W-:Y:S02]  /*10c0*/  LOP3.LUT R2, R3, 0x3, RZ, 0xc0, !PT ;  /* 0x0000000303027812 */ /* 0x001fe400078ec0ff */
[----:B------:R-:W-:Y:S01]  /*10d0*/  SHF.R.U32.HI R13, RZ, 0x2, R3 ;  /* 0x00000002ff0d7819 */ /* 0x000fe20000011603 */
[----:B------:R-:W-:-:S04]  /*10e0*/  IMAD.MOV.U32 R3, RZ, RZ, RZ ;  /* 0x000000ffff037224 */ /* 0x000fc800078e00ff */
[----:B------:R-:W-:Y:S01]  /*10f0*/  IMAD.WIDE.U32 R12, R13, UR6, R2 ;  /* 0x000000060d0c7c25 */ /* 0x000fe2000f8e0002 */
[----:B------:R-:W-:Y:S02]  /*1100*/  LEA.HI.X R3, R0, UR5, R17, 0x2, P0 ;  /* 0x0000000500037c11 */ /* 0x000fe400080f1411 */
[----:B------:R-:W-:-:S04]  /*1110*/  LEA R2, P0, R12, R15, 0x3 ;  /* 0x0000000f0c027211 */ /* 0x000fc800078018ff */
[----:B------:R-:W-:Y:S01]  /*1120*/  LEA.HI.X R3, R12, R3, R13, 0x3, P0 ;  /* 0x000000030c037211 */ /* 0x000fe200000f1c0d */
[----:B------:R-:W-:-:S04]  /*1130*/  IMAD.U32 R13, RZ, RZ, UR6 ;  /* 0x00000006ff0d7e24 */ /* 0x000fc8000f8e00ff */
[----:B------:R-:W-:Y:S01]  /*1140*/  IMAD.WIDE.U32 R12, R13, 0x40, R2 ;  /* 0x000000400d0c7825 */ /* 0x000fe200078e0002 */
[----:B------:R-:W-:Y:S04]  /*1150*/  STG.E.64 desc[UR16][R2.64], R8 ;  /* 0x0000000802007986 */ /* 0x000fe8000c101b10 */
[----:B------:R-:W-:Y:S04]  /*1160*/  STG.E.64 desc[UR16][R12.64], R10 ;  /* 0x0000000a0c007986 */ /* 0x000fe8000c101b10 */
[----:B------:R-:W-:Y:S04]  /*1170*/  STG.E.64 desc[UR16][R2.64+0x20], R4 ;  /* 0x0000200402007986 */ /* 0x000fe8000c101b10 */
[----:B------:R-:W-:Y:S01]  /*1180*/  STG.E.64 desc[UR16][R12.64+0x20], R6 ;  /* 0x000020060c007986 */ /* 0x000fe2000c101b10 */
[----:B------:R-:W-:Y:S05]  /*1190*/  EXIT ;  /* 0x000000000000794d */ /* 0x000fea0003800000 */
.L_x_9:
[----:B------:R-:W-:-:S00]  /*11a0*/  BRA `(.L_x_9) ;  /* 0xfffffffc00fc7947 */ /* 0x000fc0000383ffff */
[----:B------:R-:W-:-:S00]  /*11b0*/  NOP ;  /* 0x0000000000007918 */ /* 0x000fc00000000000 */
        /* <DEDUP_REMOVED lines=12> */
.L_x_20:


//--------------------- .text._Z27advanced_tensor_core_matmulP6__halfS0_Pfiii --------------------------
	.section	.text._Z27advanced_tensor_core_matmulP6__halfS0_Pfiii,"ax",@progbits
	.align	128
        .global         _Z27advanced_tensor_core_matmulP6__halfS0_Pfiii
        .type           _Z27advanced_tensor_core_matmulP6__halfS0_Pfiii,@function
        .size           _Z27advanced_tensor_core_matmulP6__halfS0_Pfiii,(.L_x_21 - _Z27advanced_tensor_core_matmulP6__halfS0_Pfiii)
        .other          _Z27advanced_tensor_core_matmulP6__halfS0_Pfiii,@"STO_CUDA_ENTRY STV_DEFAULT"
_Z27advanced_tensor_core_matmulP6__halfS0_Pfiii:
.text._Z27advanced_tensor_core_matmulP6__halfS0_Pfiii:
        /* <DEDUP_REMOVED lines=47> */
.L_x_16:
        /* <DEDUP_REMOVED lines=43> */
.L_x_12:
        /* <DEDUP_REMOVED lines=33> */
.L_x_13:
        /* <DEDUP_REMOVED lines=33> */
.L_x_14:
        /* <DEDUP_REMOVED lines=33> */
.L_x_15:
        /* <DEDUP_REMOVED lines=13> */
.L_x_11:
        /* <DEDUP_REMOVED lines=11> */
.L_x_18:
        /* <DEDUP_REMOVED lines=38> */
.L_x_17:
[----:B------:R-:W-:Y:S01]  /*0fb0*/  UISETP.NE.AND UP0, UPT, UR5, URZ, UPT ;  /* 0x000000ff0500728c */ /* 0x000fe2000bf05270 */
[----:B------:R-:W-:Y:S01]  /*0fc0*/  VIADD R18, R18, 0x10 ;  /* 0x0000001012127836 */ /* 0x000fe20000000000 */
[----:B------:R-:W-:-:S07]  /*0fd0*/  ULEA UR8, UR13, UR8, 0x4 ;  /* 0x000000080d087291 */ /* 0x000fce000f8e20ff */
[----:B------:R-:W-:Y:S05]  /*0fe0*/  BRA.U UP0, `(.L_x_18) ;  /* 0xfffffffd00587547 */ /* 0x000fea000b83ffff */
.L_x_10:
        /* <DEDUP_REMOVED lines=27> */
.L_x_19:
        /* <DEDUP_REMOVED lines=14> */
.L_x_21:


//--------------------- .nv.shared.reserved.0     --------------------------
	.section	.nv.shared.reserved.0,"aw",@nobits
	.weak		__nv_reservedSMEM_offset_0_alias
	.size		__nv_reservedSMEM_offset_0_alias, 0, 64
	.other		__nv_reservedSMEM_offset_0_alias,@"STO_CUDA_RESERVED_SHARED STV_DEFAULT"
__nv_reservedSMEM_offset_0_alias:
	.zero		0
	.zero		64


//--------------------- .nv.constant0._Z28optimized_tensor_core_matmulP6__halfS0_Pfiii --------------------------
	.section	.nv.constant0._Z28optimized_tensor_core_matmulP6__halfS0_Pfiii,"a",@progbits
	.sectionflags	@""
	.align	4
.nv.constant0._Z28optimized_tensor_core_matmulP6__halfS0_Pfiii:
	.zero		932


//--------------------- .nv.constant0._Z27advanced_tensor_core_matmulP6__halfS0_Pfiii --------------------------
	.section	.nv.constant0._Z27advanced_tensor_core_matmulP6__halfS0_Pfiii,"a",@progbits
	.sectionflags	@""
	.align	4
.nv.constant0._Z27advanced_tensor_core_matmulP6__halfS0_Pfiii:
	.zero		932


//--------------------- SYMBOLS --------------------------

	.type		.nv.reservedSmem.offset0,@object
	.size		.nv.reservedSmem.offset0,0x4
